//
// Generated by NVIDIA NVVM Compiler
//
// Compiler Build ID: CL-36424714
// Cuda compilation tools, release 13.0, V13.0.88
// Based on NVVM 20.0.0
//

.version 9.0
.target sm_100
.address_size 64

	// .globl	_Z6printkPi
.extern .func  (.param .b32 func_retval0) vprintf
(
	.param .b64 vprintf_param_0,
	.param .b64 vprintf_param_1
)
;
.global .align 1 .b8 $str[5] = {9, 37, 100, 10};

.visible .entry _Z6printkPi(
	.param .u64 .ptr .align 1 _Z6printkPi_param_0
)
{
	.local .align 8 .b8 	__local_depot0[8];
	.reg .b64 	%SP;
	.reg .b64 	%SPL;
	.reg .b32 	%r<5>;
	.reg .b64 	%rd<7>;

	mov.u64 	%SPL, __local_depot0;
	cvta.local.u64 	%SP, %SPL;
	ld.param.u64 	%rd1, [_Z6printkPi_param_0];
	cvta.to.global.u64 	%rd2, %rd1;
	add.u64 	%rd3, %SP, 0;
	add.u64 	%rd4, %SPL, 0;
	ld.global.u32 	%r1, [%rd2];
	shl.b32 	%r2, %r1, 1;
	st.global.u32 	[%rd2], %r2;
	st.local.u32 	[%rd4], %r2;
	mov.u64 	%rd5, $str;
	cvta.global.u64 	%rd6, %rd5;
	{ // callseq 0, 0
	.param .b64 param0;
	st.param.b64 	[param0], %rd6;
	.param .b64 param1;
	st.param.b64 	[param1], %rd3;
	.param .b32 retval0;
	call.uni (retval0), 
	vprintf, 
	(
	param0, 
	param1
	);
	ld.param.b32 	%r3, [retval0];
	} // callseq 0
	ret;

}


// ===== COMPILED SASS (sm_100) =====

	.target	sm_100

	.elftype	@"ET_EXEC"


//--------------------- .note.nv.tkinfo           --------------------------
	.section	.note.nv.tkinfo,"",@"SHT_NOTE"
	.sectionflags	@"SHF_NOTE_NV_TKINFO"
	.tkinfo
        /*0018*/ 	.word	0x00000002
        /*0030*/ 	.string	""
        /*0030*/ 	.string	"ptxas"
        /*0030*/ 	.string	"Cuda compilation tools, release 13.0, V13.0.88"
        /*0030*/ 	.string	"Build cuda_13.0.r13.0/compiler.36424714_0"
        /*0030*/ 	.string	"-arch sm_100 -m 64 "



//--------------------- .note.nv.cuinfo           --------------------------
	.section	.note.nv.cuinfo,"",@"SHT_NOTE"
	.sectionflags	@"SHF_NOTE_NV_CUINFO"
        /*0018*/ 	.short	0x0002
        /*001a*/ 	.short	0x0064
        /*001c*/ 	.short	0x0082
	.zero		2


//--------------------- .nv.info                  --------------------------
	.section	.nv.info,"",@"SHT_CUDA_INFO"
	.align	4


	//----- nvinfo : EIATTR_REGCOUNT
	.align		4
        /*0000*/ 	.byte	0x04, 0x2f
        /*0002*/ 	.short	(.L_2 - .L_1)
	.align		4
.L_1:
        /*0004*/ 	.word	index@(_Z6printkPi)
        /*0008*/ 	.word	0x00000018


	//----- nvinfo : EIATTR_FRAME_SIZE
	.align		4
.L_2:
        /*000c*/ 	.byte	0x04, 0x11
        /*000e*/ 	.short	(.L_4 - .L_3)
	.align		4
.L_3:
        /*0010*/ 	.word	index@(_Z6printkPi)
        /*0014*/ 	.word	0x00000008


	//----- nvinfo : EIATTR_MIN_STACK_SIZE
	.align		4
.L_4:
        /*0018*/ 	.byte	0x04, 0x12
        /*001a*/ 	.short	(.L_6 - .L_5)
	.align		4
.L_5:
        /*001c*/ 	.word	index@(_Z6printkPi)
        /*0020*/ 	.word	0x00000008
.L_6:


//--------------------- .nv.compat                --------------------------
	.section	.nv.compat,"",@"SHT_CUDA_COMPAT_INFO"
	.align	4
        /*0000*/ 	.byte	0x02, 0x09, 0x00, 0x00, 0x02, 0x02, 0x01, 0x00, 0x02, 0x05, 0x05, 0x00, 0x03, 0x07, 0x01, 0x01
        /*0010*/ 	.byte	0x02, 0x03, 0x00, 0x00, 0x02, 0x06, 0x01, 0x00, 0x04, 0x0b, 0x08, 0x00, 0x09, 0x00, 0x00, 0x00
        /*0020*/ 	.byte	0x00, 0x00, 0x00, 0x00


//--------------------- .nv.info._Z6printkPi      --------------------------
	.section	.nv.info._Z6printkPi,"",@"SHT_CUDA_INFO"
	.sectionflags	@""
	.align	4


	//----- nvinfo : EIATTR_CUDA_API_VERSION
	.align		4
        /*0000*/ 	.byte	0x04, 0x37
        /*0002*/ 	.short	(.L_8 - .L_7)
.L_7:
        /*0004*/ 	.word	0x00000082


	//----- nvinfo : EIATTR_KPARAM_INFO
	.align		4
.L_8:
        /*0008*/ 	.byte	0x04, 0x17
        /*000a*/ 	.short	(.L_10 - .L_9)
.L_9:
        /*000c*/ 	.word	0x00000000
        /*0010*/ 	.short	0x0000
        /*0012*/ 	.short	0x0000
        /*0014*/ 	.byte	0x00, 0xf5, 0x21, 0x00


	//----- nvinfo : EIATTR_SPARSE_MMA_MASK
	.align		4
.L_10:
        /*0018*/ 	.byte	0x03, 0x50
        /*001a*/ 	.short	0x0000


	//----- nvinfo : EIATTR_MAXREG_COUNT
	.align		4
        /*001c*/ 	.byte	0x03, 0x1b
        /*001e*/ 	.short	0x00ff


	//----- nvinfo : EIATTR_EXTERNS
	.align		4
        /*0020*/ 	.byte	0x04, 0x0f
        /*0022*/ 	.short	(.L_12 - .L_11)


	//   ....[0]....
	.align		4
.L_11:
        /*0024*/ 	.word	index@(vprintf)


	//----- nvinfo : EIATTR_MERCURY_ISA_VERSION
	.align		4
.L_12:
        /*0028*/ 	.byte	0x03, 0x5f
        /*002a*/ 	.short	0x0101


	//----- nvinfo : EIATTR_VRC_CTA_INIT_COUNT
	.align		4
        /*002c*/ 	.byte	0x02, 0x4a
	.zero		1
	.zero		1


	//----- nvinfo : EIATTR_SYSCALL_OFFSETS
	.align		4
        /*0030*/ 	.byte	0x04, 0x46
        /*0032*/ 	.short	(.L_14 - .L_13)


	//   ....[0]....
.L_13:
        /*0034*/ 	.word	0x00000120


	//----- nvinfo : EIATTR_EXIT_INSTR_OFFSETS
	.align		4
.L_14:
        /*0038*/ 	.byte	0x04, 0x1c
        /*003a*/ 	.short	(.L_16 - .L_15)


	//   ....[0]....
.L_15:
        /*003c*/ 	.word	0x00000130


	//----- nvinfo : EIATTR_CBANK_PARAM_SIZE
	.align		4
.L_16:
        /*0040*/ 	.byte	0x03, 0x19
        /*0042*/ 	.short	0x0008


	//----- nvinfo : EIATTR_PARAM_CBANK
	.align		4
        /*0044*/ 	.byte	0x04, 0x0a
        /*0046*/ 	.short	(.L_18 - .L_17)
	.align		4
.L_17:
        /*0048*/ 	.word	index@(.nv.constant0._Z6printkPi)
        /*004c*/ 	.short	0x0380
        /*004e*/ 	.short	0x0008


	//----- nvinfo : EIATTR_SW_WAR
	.align		4
.L_18:
        /*0050*/ 	.byte	0x04, 0x36
        /*0052*/ 	.short	(.L_20 - .L_19)
.L_19:
        /*0054*/ 	.word	0x00000008
.L_20:


//--------------------- .nv.callgraph             --------------------------
	.section	.nv.callgraph,"",@"SHT_CUDA_CALLGRAPH"
	.align	4
	.sectionentsize	8
	.align		4
        /*0000*/ 	.word	0x00000000
	.align		4
        /*0004*/ 	.word	0xffffffff
	.align		4
        /*0008*/ 	.word	index@(_Z6printkPi)
	.align		4
        /*000c*/ 	.word	index@(vprintf)
	.align		4
        /*0010*/ 	.word	0x00000000
	.align		4
        /*0014*/ 	.word	0xfffffffe
	.align		4
        /*0018*/ 	.word	0x00000000
	.align		4
        /*001c*/ 	.word	0xfffffffd
	.align		4
        /*0020*/ 	.word	0x00000000
	.align		4
        /*0024*/ 	.word	0xfffffffc


//--------------------- .nv.constant4             --------------------------
	.section	.nv.constant4,"a",@progbits
	.align	8
	.align		8
.nv.constant4:
        /*0000*/ 	.dword	vprintf
	.align		8
        /*0008*/ 	.dword	$str


//--------------------- .text._Z6printkPi         --------------------------
	.section	.text._Z6printkPi,"ax",@progbits
	.align	128
        .global         _Z6printkPi
        .type           _Z6printkPi,@function
        .size           _Z6printkPi,(.L_x_2 - _Z6printkPi)
        .other          _Z6printkPi,@"STO_CUDA_ENTRY STV_DEFAULT"
_Z6printkPi:
.text._Z6printkPi:
[----:B------:R-:W0:Y:S08]  /*0000*/  LDC R1, c[0x0][0x37c] ;  /* 0x0000df00ff017b82 */ /* 0x000e300000000800 */
[----:B------:R-:W1:Y:S01]  /*0010*/  LDC.64 R2, c[0x0][0x380] ;  /* 0x0000e000ff027b82 */ /* 0x000e620000000a00 */
[----:B------:R-:W1:Y:S01]  /*0020*/  LDCU.64 UR4, c[0x0][0x358] ;  /* 0x00006b00ff0477ac */ /* 0x000e620008000a00 */
[----:B0-----:R-:W-:Y:S01]  /*0030*/  VIADD R1, R1, 0xfffffff8 ;  /* 0xfffffff801017836 */ /* 0x001fe20000000000 */
[----:B------:R-:W0:Y:S01]  /*0040*/  LDCU UR6, c[0x0][0x2f8] ;  /* 0x00005f00ff0677ac */ /* 0x000e220008000800 */
[----:B------:R-:W2:Y:S01]  /*0050*/  LDCU.64 UR8, c[0x4][0x8] ;  /* 0x01000100ff0877ac */ /* 0x000ea20008000a00 */
[----:B-1----:R-:W3:Y:S01]  /*0060*/  LDG.E R0, desc[UR4][R2.64] ;  /* 0x0000000402007981 */ /* 0x002ee2000c1e1900 */
[----:B------:R-:W-:-:S02]  /*0070*/  MOV R8, 0x0 ;  /* 0x0000000000087802 */ /* 0x000fc40000000f00 */
[----:B0-----:R-:W-:Y:S01]  /*0080*/  IADD3 R6, P0, PT, R1, UR6, RZ ;  /* 0x0000000601067c10 */ /* 0x001fe2000ff1e0ff */
[----:B--2---:R-:W-:Y:S01]  /*0090*/  IMAD.U32 R5, RZ, RZ, UR9 ;  /* 0x00000009ff057e24 */ /* 0x004fe2000f8e00ff */
[----:B------:R-:W-:Y:S02]  /*00a0*/  MOV R4, UR8 ;  /* 0x0000000800047c02 */ /* 0x000fe40008000f00 */
[----:B------:R-:W0:Y:S01]  /*00b0*/  LDC.64 R8, c[0x4][R8] ;  /* 0x0100000008087b82 */ /* 0x000e220000000a00 */
[----:B---3--:R-:W-:-:S05]  /*00c0*/  IMAD.SHL.U32 R0, R0, 0x2, RZ ;  /* 0x0000000200007824 */ /* 0x008fca00078e00ff */
[----:B------:R1:W-:Y:S04]  /*00d0*/  STL [R1], R0 ;  /* 0x0000000001007387 */ /* 0x0003e80000100800 */
[----:B------:R1:W-:Y:S01]  /*00e0*/  STG.E desc[UR4][R2.64], R0 ;  /* 0x0000000002007986 */ /* 0x0003e2000c101904 */
[----:B------:R-:W2:Y:S02]  /*00f0*/  LDCU UR4, c[0x0][0x2fc] ;  /* 0x00005f80ff0477ac */ /* 0x000ea40008000800 */
[----:B012---:R-:W-:-:S07]  /*0100*/  IADD3.X R7, PT, PT, RZ, UR4, RZ, P0, !PT ;  /* 0x00000004ff077c10 */ /* 0x007fce00087fe4ff */
[----:B------:R-:W-:-:S07]  /*0110*/  LEPC R20, `(.L_x_0) ;  /* 0x000000001014794e */ /* 0x000fce0000000000 */
[----:B------:R-:W-:Y:S05]  /*0120*/  CALL.ABS.NOINC R8 ;  /* 0x0000000008007343 */ /* 0x000fea0003c00000 */
.L_x_0:
[----:B------:R-:W-:Y:S05]  /*0130*/  EXIT ;  /* 0x000000000000794d */ /* 0x000fea0003800000 */
.L_x_1:
[----:B------:R-:W-:-:S00]  /*0140*/  BRA `(.L_x_1) ;  /* 0xfffffffc00fc7947 */ /* 0x000fc0000383ffff */
[----:B------:R-:W-:-:S00]  /*0150*/  NOP ;  /* 0x0000000000007918 */ /* 0x000fc00000000000 */
        /* <DEDUP_REMOVED lines=10> */
.L_x_2:


//--------------------- .nv.global.init           --------------------------
	.section	.nv.global.init,"aw",@progbits
.nv.global.init:
	.type		$str,@object
	.size		$str,(.L_0 - $str)
$str:
        /*0000*/ 	.byte	0x09, 0x25, 0x64, 0x0a, 0x00
.L_0:


//--------------------- .nv.shared.reserved.0     --------------------------
	.section	.nv.shared.reserved.0,"aw",@nobits
	.weak		__nv_reservedSMEM_offset_0_alias
	.size		__nv_reservedSMEM_offset_0_alias, 0, 64
	.other		__nv_reservedSMEM_offset_0_alias,@"STO_CUDA_RESERVED_SHARED STV_DEFAULT"
__nv_reservedSMEM_offset_0_alias:
	.zero		0
	.zero		64


//--------------------- .nv.constant0._Z6printkPi --------------------------
	.section	.nv.constant0._Z6printkPi,"a",@progbits
	.sectionflags	@""
	.align	4
.nv.constant0._Z6printkPi:
	.zero		904


//--------------------- SYMBOLS --------------------------

	.type		.nv.reservedSmem.offset0,@object
	.size		.nv.reservedSmem.offset0,0x4
	.type		vprintf,@function
